//
// Generated by NVIDIA NVVM Compiler
//
// Compiler Build ID: CL-36424714
// Cuda compilation tools, release 13.0, V13.0.88
// Based on NVVM 20.0.0
//

.version 9.0
.target sm_100
.address_size 64

	// .globl	_Z9AddVectorPfS_S_i

.visible .entry _Z9AddVectorPfS_S_i(
	.param .u64 .ptr .align 1 _Z9AddVectorPfS_S_i_param_0,
	.param .u64 .ptr .align 1 _Z9AddVectorPfS_S_i_param_1,
	.param .u64 .ptr .align 1 _Z9AddVectorPfS_S_i_param_2,
	.param .u32 _Z9AddVectorPfS_S_i_param_3
)
{
	.reg .pred 	%p<2>;
	.reg .b32 	%r<6>;
	.reg .b32 	%f<4>;
	.reg .b64 	%rd<11>;

	ld.param.u64 	%rd1, [_Z9AddVectorPfS_S_i_param_0];
	ld.param.u64 	%rd2, [_Z9AddVectorPfS_S_i_param_1];
	ld.param.u64 	%rd3, [_Z9AddVectorPfS_S_i_param_2];
	ld.param.u32 	%r2, [_Z9AddVectorPfS_S_i_param_3];
	mov.u32 	%r3, %tid.x;
	mov.u32 	%r4, %ntid.x;
	mov.u32 	%r5, %ctaid.x;
	mad.lo.s32 	%r1, %r4, %r5, %r3;
	setp.ge.s32 	%p1, %r1, %r2;
	@%p1 bra 	$L__BB0_2;
	cvta.to.global.u64 	%rd4, %rd1;
	cvta.to.global.u64 	%rd5, %rd2;
	cvta.to.global.u64 	%rd6, %rd3;
	mul.wide.s32 	%rd7, %r1, 4;
	add.s64 	%rd8, %rd4, %rd7;
	ld.global.f32 	%f1, [%rd8];
	add.s64 	%rd9, %rd5, %rd7;
	ld.global.f32 	%f2, [%rd9];
	add.f32 	%f3, %f1, %f2;
	add.s64 	%rd10, %rd6, %rd7;
	st.global.f32 	[%rd10], %f3;
$L__BB0_2:
	ret;

}


// ===== COMPILED SASS (sm_100) =====

	.target	sm_100

	.elftype	@"ET_EXEC"


//--------------------- .note.nv.tkinfo           --------------------------
	.section	.note.nv.tkinfo,"",@"SHT_NOTE"
	.sectionflags	@"SHF_NOTE_NV_TKINFO"
	.tkinfo
        /*0018*/ 	.word	0x00000002
        /*0030*/ 	.string	""
        /*0030*/ 	.string	"ptxas"
        /*0030*/ 	.string	"Cuda compilation tools, release 13.0, V13.0.88"
        /*0030*/ 	.string	"Build cuda_13.0.r13.0/compiler.36424714_0"
        /*0030*/ 	.string	"-arch sm_100 -m 64 "



//--------------------- .note.nv.cuinfo           --------------------------
	.section	.note.nv.cuinfo,"",@"SHT_NOTE"
	.sectionflags	@"SHF_NOTE_NV_CUINFO"
        /*0018*/ 	.short	0x0002
        /*001a*/ 	.short	0x0064
        /*001c*/ 	.short	0x0082
	.zero		2


//--------------------- .nv.info                  --------------------------
	.section	.nv.info,"",@"SHT_CUDA_INFO"
	.align	4


	//----- nvinfo : EIATTR_REGCOUNT
	.align		4
        /*0000*/ 	.byte	0x04, 0x2f
        /*0002*/ 	.short	(.L_1 - .L_0)
	.align		4
.L_0:
        /*0004*/ 	.word	index@(_Z9AddVectorPfS_S_i)
        /*0008*/ 	.word	0x0000000c


	//----- nvinfo : EIATTR_FRAME_SIZE
	.align		4
.L_1:
        /*000c*/ 	.byte	0x04, 0x11
        /*000e*/ 	.short	(.L_3 - .L_2)
	.align		4
.L_2:
        /*0010*/ 	.word	index@(_Z9AddVectorPfS_S_i)
        /*0014*/ 	.word	0x00000000


	//----- nvinfo : EIATTR_MIN_STACK_SIZE
	.align		4
.L_3:
        /*0018*/ 	.byte	0x04, 0x12
        /*001a*/ 	.short	(.L_5 - .L_4)
	.align		4
.L_4:
        /*001c*/ 	.word	index@(_Z9AddVectorPfS_S_i)
        /*0020*/ 	.word	0x00000000
.L_5:


//--------------------- .nv.compat                --------------------------
	.section	.nv.compat,"",@"SHT_CUDA_COMPAT_INFO"
	.align	4
        /*0000*/ 	.byte	0x02, 0x09, 0x00, 0x00, 0x02, 0x02, 0x01, 0x00, 0x02, 0x05, 0x05, 0x00, 0x03, 0x07, 0x01, 0x01
        /*0010*/ 	.byte	0x02, 0x03, 0x00, 0x00, 0x02, 0x06, 0x01, 0x00, 0x04, 0x0b, 0x08, 0x00, 0x09, 0x00, 0x00, 0x00
        /*0020*/ 	.byte	0x00, 0x00, 0x00, 0x00


//--------------------- .nv.info._Z9AddVectorPfS_S_i --------------------------
	.section	.nv.info._Z9AddVectorPfS_S_i,"",@"SHT_CUDA_INFO"
	.sectionflags	@""
	.align	4


	//----- nvinfo : EIATTR_CUDA_API_VERSION
	.align		4
        /*0000*/ 	.byte	0x04, 0x37
        /*0002*/ 	.short	(.L_7 - .L_6)
.L_6:
        /*0004*/ 	.word	0x00000082


	//----- nvinfo : EIATTR_KPARAM_INFO
	.align		4
.L_7:
        /*0008*/ 	.byte	0x04, 0x17
        /*000a*/ 	.short	(.L_9 - .L_8)
.L_8:
        /*000c*/ 	.word	0x00000000
        /*0010*/ 	.short	0x0003
        /*0012*/ 	.short	0x0018
        /*0014*/ 	.byte	0x00, 0xf0, 0x11, 0x00


	//----- nvinfo : EIATTR_KPARAM_INFO
	.align		4
.L_9:
        /*0018*/ 	.byte	0x04, 0x17
        /*001a*/ 	.short	(.L_11 - .L_10)
.L_10:
        /*001c*/ 	.word	0x00000000
        /*0020*/ 	.short	0x0002
        /*0022*/ 	.short	0x0010
        /*0024*/ 	.byte	0x00, 0xf5, 0x21, 0x00


	//----- nvinfo : EIATTR_KPARAM_INFO
	.align		4
.L_11:
        /*0028*/ 	.byte	0x04, 0x17
        /*002a*/ 	.short	(.L_13 - .L_12)
.L_12:
        /*002c*/ 	.word	0x00000000
        /*0030*/ 	.short	0x0001
        /*0032*/ 	.short	0x0008
        /*0034*/ 	.byte	0x00, 0xf5, 0x21, 0x00


	//----- nvinfo : EIATTR_KPARAM_INFO
	.align		4
.L_13:
        /*0038*/ 	.byte	0x04, 0x17
        /*003a*/ 	.short	(.L_15 - .L_14)
.L_14:
        /*003c*/ 	.word	0x00000000
        /*0040*/ 	.short	0x0000
        /*0042*/ 	.short	0x0000
        /*0044*/ 	.byte	0x00, 0xf5, 0x21, 0x00


	//----- nvinfo : EIATTR_SPARSE_MMA_MASK
	.align		4
.L_15:
        /*0048*/ 	.byte	0x03, 0x50
        /*004a*/ 	.short	0x0000


	//----- nvinfo : EIATTR_MAXREG_COUNT
	.align		4
        /*004c*/ 	.byte	0x03, 0x1b
        /*004e*/ 	.short	0x00ff


	//----- nvinfo : EIATTR_MERCURY_ISA_VERSION
	.align		4
        /*0050*/ 	.byte	0x03, 0x5f
        /*0052*/ 	.short	0x0101


	//----- nvinfo : EIATTR_VRC_CTA_INIT_COUNT
	.align		4
        /*0054*/ 	.byte	0x02, 0x4a
	.zero		1
	.zero		1


	//----- nvinfo : EIATTR_EXIT_INSTR_OFFSETS
	.align		4
        /*0058*/ 	.byte	0x04, 0x1c
        /*005a*/ 	.short	(.L_17 - .L_16)


	//   ....[0]....
.L_16:
        /*005c*/ 	.word	0x00000070


	//   ....[1]....
        /*0060*/ 	.word	0x00000130


	//----- nvinfo : EIATTR_CBANK_PARAM_SIZE
	.align		4
.L_17:
        /*0064*/ 	.byte	0x03, 0x19
        /*0066*/ 	.short	0x001c


	//----- nvinfo : EIATTR_PARAM_CBANK
	.align		4
        /*0068*/ 	.byte	0x04, 0x0a
        /*006a*/ 	.short	(.L_19 - .L_18)
	.align		4
.L_18:
        /*006c*/ 	.word	index@(.nv.constant0._Z9AddVectorPfS_S_i)
        /*0070*/ 	.short	0x0380
        /*0072*/ 	.short	0x001c


	//----- nvinfo : EIATTR_SW_WAR
	.align		4
.L_19:
        /*0074*/ 	.byte	0x04, 0x36
        /*0076*/ 	.short	(.L_21 - .L_20)
.L_20:
        /*0078*/ 	.word	0x00000008
.L_21:


//--------------------- .nv.callgraph             --------------------------
	.section	.nv.callgraph,"",@"SHT_CUDA_CALLGRAPH"
	.align	4
	.sectionentsize	8
	.align		4
        /*0000*/ 	.word	0x00000000
	.align		4
        /*0004*/ 	.word	0xffffffff
	.align		4
        /*0008*/ 	.word	0x00000000
	.align		4
        /*000c*/ 	.word	0xfffffffe
	.align		4
        /*0010*/ 	.word	0x00000000
	.align		4
        /*0014*/ 	.word	0xfffffffd
	.align		4
        /*0018*/ 	.word	0x00000000
	.align		4
        /*001c*/ 	.word	0xfffffffc


//--------------------- .text._Z9AddVectorPfS_S_i --------------------------
	.section	.text._Z9AddVectorPfS_S_i,"ax",@progbits
	.align	128
        .global         _Z9AddVectorPfS_S_i
        .type           _Z9AddVectorPfS_S_i,@function
        .size           _Z9AddVectorPfS_S_i,(.L_x_1 - _Z9AddVectorPfS_S_i)
        .other          _Z9AddVectorPfS_S_i,@"STO_CUDA_ENTRY STV_DEFAULT"
_Z9AddVectorPfS_S_i:
.text._Z9AddVectorPfS_S_i:
[----:B------:R-:W-:Y:S01]  /*0000*/  LDC R1, c[0x0][0x37c] ;  /* 0x0000df00ff017b82 */ /* 0x000fe20000000800 */
[----:B------:R-:W0:Y:S01]  /*0010*/  S2R R9, SR_TID.X ;  /* 0x0000000000097919 */ /* 0x000e220000002100 */
[----:B------:R-:W0:Y:S01]  /*0020*/  LDCU UR4, c[0x0][0x360] ;  /* 0x00006c00ff0477ac */ /* 0x000e220008000800 */
[----:B------:R-:W0:Y:S01]  /*0030*/  S2R R0, SR_CTAID.X ;  /* 0x0000000000007919 */ /* 0x000e220000002500 */
[----:B------:R-:W1:Y:S01]  /*0040*/  LDCU UR5, c[0x0][0x398] ;  /* 0x00007300ff0577ac */ /* 0x000e620008000800 */
[----:B0-----:R-:W-:-:S05]  /*0050*/  IMAD R9, R0, UR4, R9 ;  /* 0x0000000400097c24 */ /* 0x001fca000f8e0209 */
[----:B-1----:R-:W-:-:S13]  /*0060*/  ISETP.GE.AND P0, PT, R9, UR5, PT ;  /* 0x0000000509007c0c */ /* 0x002fda000bf06270 */
[----:B------:R-:W-:Y:S05]  /*0070*/  @P0 EXIT ;  /* 0x000000000000094d */ /* 0x000fea0003800000 */
[----:B------:R-:W0:Y:S01]  /*0080*/  LDC.64 R2, c[0x0][0x380] ;  /* 0x0000e000ff027b82 */ /* 0x000e220000000a00 */
[----:B------:R-:W1:Y:S07]  /*0090*/  LDCU.64 UR4, c[0x0][0x358] ;  /* 0x00006b00ff0477ac */ /* 0x000e6e0008000a00 */
[----:B------:R-:W2:Y:S08]  /*00a0*/  LDC.64 R4, c[0x0][0x388] ;  /* 0x0000e200ff047b82 */ /* 0x000eb00000000a00 */
[----:B------:R-:W3:Y:S01]  /*00b0*/  LDC.64 R6, c[0x0][0x390] ;  /* 0x0000e400ff067b82 */ /* 0x000ee20000000a00 */
[----:B0-----:R-:W-:-:S06]  /*00c0*/  IMAD.WIDE R2, R9, 0x4, R2 ;  /* 0x0000000409027825 */ /* 0x001fcc00078e0202 */
[----:B-1----:R-:W4:Y:S01]  /*00d0*/  LDG.E R2, desc[UR4][R2.64] ;  /* 0x0000000402027981 */ /* 0x002f22000c1e1900 */
[----:B--2---:R-:W-:-:S06]  /*00e0*/  IMAD.WIDE R4, R9, 0x4, R4 ;  /* 0x0000000409047825 */ /* 0x004fcc00078e0204 */
[----:B------:R-:W4:Y:S01]  /*00f0*/  LDG.E R5, desc[UR4][R4.64] ;  /* 0x0000000404057981 */ /* 0x000f22000c1e1900 */
[----:B---3--:R-:W-:-:S04]  /*0100*/  IMAD.WIDE R6, R9, 0x4, R6 ;  /* 0x0000000409067825 */ /* 0x008fc800078e0206 */
[----:B----4-:R-:W-:-:S05]  /*0110*/  FADD R9, R2, R5 ;  /* 0x0000000502097221 */ /* 0x010fca0000000000 */
[----:B------:R-:W-:Y:S01]  /*0120*/  STG.E desc[UR4][R6.64], R9 ;  /* 0x0000000906007986 */ /* 0x000fe2000c101904 */
[----:B------:R-:W-:Y:S05]  /*0130*/  EXIT ;  /* 0x000000000000794d */ /* 0x000fea0003800000 */
.L_x_0:
[----:B------:R-:W-:-:S00]  /*0140*/  BRA `(.L_x_0) ;  /* 0xfffffffc00fc7947 */ /* 0x000fc0000383ffff */
[----:B------:R-:W-:-:S00]  /*0150*/  NOP ;  /* 0x0000000000007918 */ /* 0x000fc00000000000 */
        /* <DEDUP_REMOVED lines=10> */
.L_x_1:


//--------------------- .nv.shared.reserved.0     --------------------------
	.section	.nv.shared.reserved.0,"aw",@nobits
	.weak		__nv_reservedSMEM_offset_0_alias
	.size		__nv_reservedSMEM_offset_0_alias, 0, 64
	.other		__nv_reservedSMEM_offset_0_alias,@"STO_CUDA_RESERVED_SHARED STV_DEFAULT"
__nv_reservedSMEM_offset_0_alias:
	.zero		0
	.zero		64


//--------------------- .nv.constant0._Z9AddVectorPfS_S_i --------------------------
	.section	.nv.constant0._Z9AddVectorPfS_S_i,"a",@progbits
	.sectionflags	@""
	.align	4
.nv.constant0._Z9AddVectorPfS_S_i:
	.zero		924


//--------------------- SYMBOLS --------------------------

	.type		.nv.reservedSmem.offset0,@object
	.size		.nv.reservedSmem.offset0,0x4
